//
// Generated by NVIDIA NVVM Compiler
//
// Compiler Build ID: CL-36424714
// Cuda compilation tools, release 13.0, V13.0.88
// Based on NVVM 20.0.0
//

.version 9.0
.target sm_100
.address_size 64

	// .globl	_Z6kernelv
.extern .func  (.param .b32 func_retval0) vprintf
(
	.param .b64 vprintf_param_0,
	.param .b64 vprintf_param_1
)
;
.global .align 1 .b8 $str[17] = {84, 104, 114, 101, 97, 100, 32, 37, 100, 32, 111, 102, 32, 37, 100, 10};

.visible .entry _Z6kernelv()
{
	.local .align 8 .b8 	__local_depot0[8];
	.reg .b64 	%SP;
	.reg .b64 	%SPL;
	.reg .b32 	%r<9>;
	.reg .b64 	%rd<5>;

	mov.u64 	%SPL, __local_depot0;
	cvta.local.u64 	%SP, %SPL;
	add.u64 	%rd1, %SP, 0;
	add.u64 	%rd2, %SPL, 0;
	mov.u32 	%r1, %ctaid.x;
	mov.u32 	%r2, %ntid.x;
	mov.u32 	%r3, %tid.x;
	mad.lo.s32 	%r4, %r1, %r2, %r3;
	mov.u32 	%r5, %nctaid.x;
	mul.lo.s32 	%r6, %r2, %r5;
	st.local.v2.u32 	[%rd2], {%r4, %r6};
	mov.u64 	%rd3, $str;
	cvta.global.u64 	%rd4, %rd3;
	{ // callseq 0, 0
	.param .b64 param0;
	st.param.b64 	[param0], %rd4;
	.param .b64 param1;
	st.param.b64 	[param1], %rd1;
	.param .b32 retval0;
	call.uni (retval0), 
	vprintf, 
	(
	param0, 
	param1
	);
	ld.param.b32 	%r7, [retval0];
	} // callseq 0
	ret;

}


// ===== COMPILED SASS (sm_100) =====

	.target	sm_100

	.elftype	@"ET_EXEC"


//--------------------- .note.nv.tkinfo           --------------------------
	.section	.note.nv.tkinfo,"",@"SHT_NOTE"
	.sectionflags	@"SHF_NOTE_NV_TKINFO"
	.tkinfo
        /*0018*/ 	.word	0x00000002
        /*0030*/ 	.string	""
        /*0030*/ 	.string	"ptxas"
        /*0030*/ 	.string	"Cuda compilation tools, release 13.0, V13.0.88"
        /*0030*/ 	.string	"Build cuda_13.0.r13.0/compiler.36424714_0"
        /*0030*/ 	.string	"-arch sm_100 -m 64 "



//--------------------- .note.nv.cuinfo           --------------------------
	.section	.note.nv.cuinfo,"",@"SHT_NOTE"
	.sectionflags	@"SHF_NOTE_NV_CUINFO"
        /*0018*/ 	.short	0x0002
        /*001a*/ 	.short	0x0064
        /*001c*/ 	.short	0x0082
	.zero		2


//--------------------- .nv.info                  --------------------------
	.section	.nv.info,"",@"SHT_CUDA_INFO"
	.align	4


	//----- nvinfo : EIATTR_REGCOUNT
	.align		4
        /*0000*/ 	.byte	0x04, 0x2f
        /*0002*/ 	.short	(.L_2 - .L_1)
	.align		4
.L_1:
        /*0004*/ 	.word	index@(_Z6kernelv)
        /*0008*/ 	.word	0x00000018


	//----- nvinfo : EIATTR_FRAME_SIZE
	.align		4
.L_2:
        /*000c*/ 	.byte	0x04, 0x11
        /*000e*/ 	.short	(.L_4 - .L_3)
	.align		4
.L_3:
        /*0010*/ 	.word	index@(_Z6kernelv)
        /*0014*/ 	.word	0x00000008


	//----- nvinfo : EIATTR_MIN_STACK_SIZE
	.align		4
.L_4:
        /*0018*/ 	.byte	0x04, 0x12
        /*001a*/ 	.short	(.L_6 - .L_5)
	.align		4
.L_5:
        /*001c*/ 	.word	index@(_Z6kernelv)
        /*0020*/ 	.word	0x00000008
.L_6:


//--------------------- .nv.compat                --------------------------
	.section	.nv.compat,"",@"SHT_CUDA_COMPAT_INFO"
	.align	4
        /*0000*/ 	.byte	0x02, 0x09, 0x00, 0x00, 0x02, 0x02, 0x01, 0x00, 0x02, 0x05, 0x05, 0x00, 0x03, 0x07, 0x01, 0x01
        /*0010*/ 	.byte	0x02, 0x03, 0x00, 0x00, 0x02, 0x06, 0x01, 0x00, 0x04, 0x0b, 0x08, 0x00, 0x09, 0x00, 0x00, 0x00
        /*0020*/ 	.byte	0x00, 0x00, 0x00, 0x00


//--------------------- .nv.info._Z6kernelv       --------------------------
	.section	.nv.info._Z6kernelv,"",@"SHT_CUDA_INFO"
	.sectionflags	@""
	.align	4


	//----- nvinfo : EIATTR_CUDA_API_VERSION
	.align		4
        /*0000*/ 	.byte	0x04, 0x37
        /*0002*/ 	.short	(.L_8 - .L_7)
.L_7:
        /*0004*/ 	.word	0x00000082


	//----- nvinfo : EIATTR_SPARSE_MMA_MASK
	.align		4
.L_8:
        /*0008*/ 	.byte	0x03, 0x50
        /*000a*/ 	.short	0x0000


	//----- nvinfo : EIATTR_MAXREG_COUNT
	.align		4
        /*000c*/ 	.byte	0x03, 0x1b
        /*000e*/ 	.short	0x00ff


	//----- nvinfo : EIATTR_EXTERNS
	.align		4
        /*0010*/ 	.byte	0x04, 0x0f
        /*0012*/ 	.short	(.L_10 - .L_9)


	//   ....[0]....
	.align		4
.L_9:
        /*0014*/ 	.word	index@(vprintf)


	//----- nvinfo : EIATTR_MERCURY_ISA_VERSION
	.align		4
.L_10:
        /*0018*/ 	.byte	0x03, 0x5f
        /*001a*/ 	.short	0x0101


	//----- nvinfo : EIATTR_VRC_CTA_INIT_COUNT
	.align		4
        /*001c*/ 	.byte	0x02, 0x4a
	.zero		1
	.zero		1


	//----- nvinfo : EIATTR_SYSCALL_OFFSETS
	.align		4
        /*0020*/ 	.byte	0x04, 0x46
        /*0022*/ 	.short	(.L_12 - .L_11)


	//   ....[0]....
.L_11:
        /*0024*/ 	.word	0x00000130


	//----- nvinfo : EIATTR_EXIT_INSTR_OFFSETS
	.align		4
.L_12:
        /*0028*/ 	.byte	0x04, 0x1c
        /*002a*/ 	.short	(.L_14 - .L_13)


	//   ....[0]....
.L_13:
        /*002c*/ 	.word	0x00000140


	//----- nvinfo : EIATTR_SW_WAR
	.align		4
.L_14:
        /*0030*/ 	.byte	0x04, 0x36
        /*0032*/ 	.short	(.L_16 - .L_15)
.L_15:
        /*0034*/ 	.word	0x00000008
.L_16:


//--------------------- .nv.callgraph             --------------------------
	.section	.nv.callgraph,"",@"SHT_CUDA_CALLGRAPH"
	.align	4
	.sectionentsize	8
	.align		4
        /*0000*/ 	.word	0x00000000
	.align		4
        /*0004*/ 	.word	0xffffffff
	.align		4
        /*0008*/ 	.word	index@(_Z6kernelv)
	.align		4
        /*000c*/ 	.word	index@(vprintf)
	.align		4
        /*0010*/ 	.word	0x00000000
	.align		4
        /*0014*/ 	.word	0xfffffffe
	.align		4
        /*0018*/ 	.word	0x00000000
	.align		4
        /*001c*/ 	.word	0xfffffffd
	.align		4
        /*0020*/ 	.word	0x00000000
	.align		4
        /*0024*/ 	.word	0xfffffffc


//--------------------- .nv.constant4             --------------------------
	.section	.nv.constant4,"a",@progbits
	.align	8
	.align		8
.nv.constant4:
        /*0000*/ 	.dword	vprintf
	.align		8
        /*0008*/ 	.dword	$str


//--------------------- .text._Z6kernelv          --------------------------
	.section	.text._Z6kernelv,"ax",@progbits
	.align	128
        .global         _Z6kernelv
        .type           _Z6kernelv,@function
        .size           _Z6kernelv,(.L_x_2 - _Z6kernelv)
        .other          _Z6kernelv,@"STO_CUDA_ENTRY STV_DEFAULT"
_Z6kernelv:
.text._Z6kernelv:
[----:B------:R-:W0:Y:S01]  /*0000*/  LDC R1, c[0x0][0x37c] ;  /* 0x0000df00ff017b82 */ /* 0x000e220000000800 */
[----:B------:R-:W1:Y:S01]  /*0010*/  S2R R2, SR_TID.X ;  /* 0x0000000000027919 */ /* 0x000e620000002100 */
[----:B------:R-:W2:Y:S06]  /*0020*/  LDCU UR5, c[0x0][0x2fc] ;  /* 0x00005f80ff0577ac */ /* 0x000eac0008000800 */
[----:B------:R-:W1:Y:S01]  /*0030*/  S2UR UR6, SR_CTAID.X ;  /* 0x00000000000679c3 */ /* 0x000e620000002500 */
[----:B0-----:R-:W-:Y:S01]  /*0040*/  VIADD R1, R1, 0xfffffff8 ;  /* 0xfffffff801017836 */ /* 0x001fe20000000000 */
[----:B------:R-:W-:Y:S01]  /*0050*/  MOV R0, 0x0 ;  /* 0x0000000000007802 */ /* 0x000fe20000000f00 */
[----:B------:R-:W0:Y:S05]  /*0060*/  LDCU UR4, c[0x0][0x2f8] ;  /* 0x00005f00ff0477ac */ /* 0x000e2a0008000800 */
[----:B------:R-:W1:Y:S01]  /*0070*/  LDC R3, c[0x0][0x360] ;  /* 0x0000d800ff037b82 */ /* 0x000e620000000800 */
[----:B------:R-:W3:Y:S07]  /*0080*/  LDCU UR7, c[0x0][0x370] ;  /* 0x00006e00ff0777ac */ /* 0x000eee0008000800 */
[----:B------:R4:W5:Y:S01]  /*0090*/  LDC.64 R8, c[0x4][R0] ;  /* 0x0100000000087b82 */ /* 0x0009620000000a00 */
[----:B0-----:R-:W-:-:S04]  /*00a0*/  IADD3 R6, P0, PT, R1, UR4, RZ ;  /* 0x0000000401067c10 */ /* 0x001fc8000ff1e0ff */
[----:B--2---:R-:W-:Y:S01]  /*00b0*/  IADD3.X R7, PT, PT, RZ, UR5, RZ, P0, !PT ;  /* 0x00000005ff077c10 */ /* 0x004fe200087fe4ff */
[C---:B-1----:R-:W-:Y:S02]  /*00c0*/  IMAD R2, R3.reuse, UR6, R2 ;  /* 0x0000000603027c24 */ /* 0x042fe4000f8e0202 */
[----:B---3--:R-:W-:Y:S01]  /*00d0*/  IMAD R3, R3, UR7, RZ ;  /* 0x0000000703037c24 */ /* 0x008fe2000f8e02ff */
[----:B------:R-:W0:Y:S04]  /*00e0*/  LDCU.64 UR6, c[0x4][0x8] ;  /* 0x01000100ff0677ac */ /* 0x000e280008000a00 */
[----:B------:R4:W-:Y:S01]  /*00f0*/  STL.64 [R1], R2 ;  /* 0x0000000201007387 */ /* 0x0009e20000100a00 */
[----:B0-----:R-:W-:Y:S01]  /*0100*/  IMAD.U32 R4, RZ, RZ, UR6 ;  /* 0x00000006ff047e24 */ /* 0x001fe2000f8e00ff */
[----:B----45:R-:W-:-:S07]  /*0110*/  MOV R5, UR7 ;  /* 0x0000000700057c02 */ /* 0x030fce0008000f00 */
[----:B------:R-:W-:-:S07]  /*0120*/  LEPC R20, `(.L_x_0) ;  /* 0x000000001014794e */ /* 0x000fce0000000000 */
[----:B------:R-:W-:Y:S05]  /*0130*/  CALL.ABS.NOINC R8 ;  /* 0x0000000008007343 */ /* 0x000fea0003c00000 */
.L_x_0:
[----:B------:R-:W-:Y:S05]  /*0140*/  EXIT ;  /* 0x000000000000794d */ /* 0x000fea0003800000 */
.L_x_1:
[----:B------:R-:W-:-:S00]  /*0150*/  BRA `(.L_x_1) ;  /* 0xfffffffc00fc7947 */ /* 0x000fc0000383ffff */
[----:B------:R-:W-:-:S00]  /*0160*/  NOP ;  /* 0x0000000000007918 */ /* 0x000fc00000000000 */
        /* <DEDUP_REMOVED lines=9> */
.L_x_2:


//--------------------- .nv.global.init           --------------------------
	.section	.nv.global.init,"aw",@progbits
.nv.global.init:
	.type		$str,@object
	.size		$str,(.L_0 - $str)
$str:
        /*0000*/ 	.byte	0x54, 0x68, 0x72, 0x65, 0x61, 0x64, 0x20, 0x25, 0x64, 0x20, 0x6f, 0x66, 0x20, 0x25, 0x64, 0x0a
        /*0010*/ 	.byte	0x00
.L_0:


//--------------------- .nv.shared.reserved.0     --------------------------
	.section	.nv.shared.reserved.0,"aw",@nobits
	.weak		__nv_reservedSMEM_offset_0_alias
	.size		__nv_reservedSMEM_offset_0_alias, 0, 64
	.other		__nv_reservedSMEM_offset_0_alias,@"STO_CUDA_RESERVED_SHARED STV_DEFAULT"
__nv_reservedSMEM_offset_0_alias:
	.zero		0
	.zero		64


//--------------------- .nv.constant0._Z6kernelv  --------------------------
	.section	.nv.constant0._Z6kernelv,"a",@progbits
	.sectionflags	@""
	.align	4
.nv.constant0._Z6kernelv:
	.zero		896


//--------------------- SYMBOLS --------------------------

	.type		.nv.reservedSmem.offset0,@object
	.size		.nv.reservedSmem.offset0,0x4
	.type		vprintf,@function
